	.headerflags	@"EF_CUDA_TEXMODE_UNIFIED EF_CUDA_64BIT_ADDRESS EF_CUDA_ACCELERATORS EF_CUDA_SM90 EF_CUDA_VIRTUAL_SM(EF_CUDA_SM90)"
	.elftype	@"ET_EXEC"


//--------------------- .nv.info                  --------------------------
	.section	.nv.info,"",@"SHT_CUDA_INFO"
	.align	4


	//----- nvinfo : EIATTR_REGCOUNT
	.align		4
        /*0000*/ 	.byte	0x04, 0x2f
        /*0002*/ 	.short	(.L_3 - .L_2)
	.align		4
.L_2:
        /*0004*/ 	.word	index@(triton_poi_fused__native_batch_norm_legit_no_training_relu_threshold_backward_view_5)
        /*0008*/ 	.word	0x0000002c


	//----- nvinfo : EIATTR_MIN_STACK_SIZE
	.align		4
.L_3:
        /*000c*/ 	.byte	0x04, 0x12
        /*000e*/ 	.short	(.L_5 - .L_4)
	.align		4
.L_4:
        /*0010*/ 	.word	index@(triton_poi_fused__native_batch_norm_legit_no_training_relu_threshold_backward_view_5)
        /*0014*/ 	.word	0x00000000


	//----- nvinfo : EIATTR_FRAME_SIZE
	.align		4
.L_5:
        /*0018*/ 	.byte	0x04, 0x11
        /*001a*/ 	.short	(.L_7 - .L_6)
	.align		4
.L_6:
        /*001c*/ 	.word	index@(triton_poi_fused__native_batch_norm_legit_no_training_relu_threshold_backward_view_5)
        /*0020*/ 	.word	0x00000000


	//----- nvinfo : EIATTR_MIN_STACK_SIZE
	.align		4
.L_7:
        /*0024*/ 	.byte	0x04, 0x12
        /*0026*/ 	.short	(.L_9 - .L_8)
	.align		4
.L_8:
        /*0028*/ 	.word	index@(triton_poi_fused__native_batch_norm_legit_no_training_relu_threshold_backward_view_5)
        /*002c*/ 	.word	0x00000000
.L_9:


//--------------------- .nv.info.triton_poi_fused__native_batch_norm_legit_no_training_relu_threshold_backward_view_5 --------------------------
	.section	.nv.info.triton_poi_fused__native_batch_norm_legit_no_training_relu_threshold_backward_view_5,"",@"SHT_CUDA_INFO"
	.sectionflags	@""
	.align	4


	//----- nvinfo : EIATTR_CUDA_API_VERSION
	.align		4
        /*0000*/ 	.byte	0x04, 0x37
        /*0002*/ 	.short	(.L_11 - .L_10)
.L_10:
        /*0004*/ 	.word	0x0000007c


	//----- nvinfo : EIATTR_KPARAM_INFO
	.align		4
.L_11:
        /*0008*/ 	.byte	0x04, 0x17
        /*000a*/ 	.short	(.L_13 - .L_12)
.L_12:
        /*000c*/ 	.word	0x00000000
        /*0010*/ 	.short	0x0008
        /*0012*/ 	.short	0x003c
        /*0014*/ 	.byte	0x00, 0xf0, 0x11, 0x00


	//----- nvinfo : EIATTR_KPARAM_INFO
	.align		4
.L_13:
        /*0018*/ 	.byte	0x04, 0x17
        /*001a*/ 	.short	(.L_15 - .L_14)
.L_14:
        /*001c*/ 	.word	0x00000000
        /*0020*/ 	.short	0x0007
        /*0022*/ 	.short	0x0038
        /*0024*/ 	.byte	0x00, 0xf0, 0x11, 0x00


	//----- nvinfo : EIATTR_KPARAM_INFO
	.align		4
.L_15:
        /*0028*/ 	.byte	0x04, 0x17
        /*002a*/ 	.short	(.L_17 - .L_16)
.L_16:
        /*002c*/ 	.word	0x00000000
        /*0030*/ 	.short	0x0006
        /*0032*/ 	.short	0x0030
        /*0034*/ 	.byte	0x00, 0xf4, 0x21, 0x00


	//----- nvinfo : EIATTR_KPARAM_INFO
	.align		4
.L_17:
        /*0038*/ 	.byte	0x04, 0x17
        /*003a*/ 	.short	(.L_19 - .L_18)
.L_18:
        /*003c*/ 	.word	0x00000000
        /*0040*/ 	.short	0x0005
        /*0042*/ 	.short	0x0028
        /*0044*/ 	.byte	0x00, 0xf4, 0x21, 0x00


	//----- nvinfo : EIATTR_KPARAM_INFO
	.align		4
.L_19:
        /*0048*/ 	.byte	0x04, 0x17
        /*004a*/ 	.short	(.L_21 - .L_20)
.L_20:
        /*004c*/ 	.word	0x00000000
        /*0050*/ 	.short	0x0004
        /*0052*/ 	.short	0x0020
        /*0054*/ 	.byte	0x00, 0xf4, 0x21, 0x00


	//----- nvinfo : EIATTR_KPARAM_INFO
	.align		4
.L_21:
        /*0058*/ 	.byte	0x04, 0x17
        /*005a*/ 	.short	(.L_23 - .L_22)
.L_22:
        /*005c*/ 	.word	0x00000000
        /*0060*/ 	.short	0x0003
        /*0062*/ 	.short	0x0018
        /*0064*/ 	.byte	0x00, 0xf4, 0x21, 0x00


	//----- nvinfo : EIATTR_KPARAM_INFO
	.align		4
.L_23:
        /*0068*/ 	.byte	0x04, 0x17
        /*006a*/ 	.short	(.L_25 - .L_24)
.L_24:
        /*006c*/ 	.word	0x00000000
        /*0070*/ 	.short	0x0002
        /*0072*/ 	.short	0x0010
        /*0074*/ 	.byte	0x00, 0xf4, 0x21, 0x00


	//----- nvinfo : EIATTR_KPARAM_INFO
	.align		4
.L_25:
        /*0078*/ 	.byte	0x04, 0x17
        /*007a*/ 	.short	(.L_27 - .L_26)
.L_26:
        /*007c*/ 	.word	0x00000000
        /*0080*/ 	.short	0x0001
        /*0082*/ 	.short	0x0008
        /*0084*/ 	.byte	0x00, 0xf4, 0x21, 0x00


	//----- nvinfo : EIATTR_KPARAM_INFO
	.align		4
.L_27:
        /*0088*/ 	.byte	0x04, 0x17
        /*008a*/ 	.short	(.L_29 - .L_28)
.L_28:
        /*008c*/ 	.word	0x00000000
        /*0090*/ 	.short	0x0000
        /*0092*/ 	.short	0x0000
        /*0094*/ 	.byte	0x00, 0xf4, 0x21, 0x00


	//----- nvinfo : EIATTR_SPARSE_MMA_MASK
	.align		4
.L_29:
        /*0098*/ 	.byte	0x03, 0x50
        /*009a*/ 	.short	0x0000


	//----- nvinfo : EIATTR_MAXREG_COUNT
	.align		4
        /*009c*/ 	.byte	0x03, 0x1b
        /*009e*/ 	.short	0x00ff


	//----- nvinfo : EIATTR_EXIT_INSTR_OFFSETS
	.align		4
        /*00a0*/ 	.byte	0x04, 0x1c
        /*00a2*/ 	.short	(.L_31 - .L_30)


	//   ....[0]....
.L_30:
        /*00a4*/ 	.word	0x00001ae0


	//   ....[1]....
        /*00a8*/ 	.word	0x00001b00


	//----- nvinfo : EIATTR_REQNTID
	.align		4
.L_31:
        /*00ac*/ 	.byte	0x04, 0x10
        /*00ae*/ 	.short	(.L_33 - .L_32)
.L_32:
        /*00b0*/ 	.word	0x00000100
        /*00b4*/ 	.word	0x00000001
        /*00b8*/ 	.word	0x00000001


	//----- nvinfo : EIATTR_CBANK_PARAM_SIZE
	.align		4
.L_33:
        /*00bc*/ 	.byte	0x03, 0x19
        /*00be*/ 	.short	0x0040


	//----- nvinfo : EIATTR_PARAM_CBANK
	.align		4
        /*00c0*/ 	.byte	0x04, 0x0a
        /*00c2*/ 	.short	(.L_35 - .L_34)
	.align		4
.L_34:
        /*00c4*/ 	.word	index@(.nv.constant0.triton_poi_fused__native_batch_norm_legit_no_training_relu_threshold_backward_view_5)
        /*00c8*/ 	.short	0x0210
        /*00ca*/ 	.short	0x0040


	//----- nvinfo : EIATTR_SW_WAR
	.align		4
.L_35:
        /*00cc*/ 	.byte	0x04, 0x36
        /*00ce*/ 	.short	(.L_37 - .L_36)
.L_36:
        /*00d0*/ 	.word	0x00000008
.L_37:


//--------------------- .nv.callgraph             --------------------------
	.section	.nv.callgraph,"",@"SHT_CUDA_CALLGRAPH"
	.align	4
	.sectionentsize	8
	.align		4
        /*0000*/ 	.word	0x00000000
	.align		4
        /*0004*/ 	.word	0xffffffff
	.align		4
        /*0008*/ 	.word	0x00000000
	.align		4
        /*000c*/ 	.word	0xfffffffe
	.align		4
        /*0010*/ 	.word	0x00000000
	.align		4
        /*0014*/ 	.word	0xfffffffd
	.align		4
        /*0018*/ 	.word	0x00000000
	.align		4
        /*001c*/ 	.word	0xfffffffc


//--------------------- .nv.constant4             --------------------------
	.section	.nv.constant4,"a",@progbits
	.align	8
	.align		8
.nv.constant4:
        /*0000*/ 	.dword	_$_str
	.align		8
        /*0008*/ 	.dword	_$_str_$_2


//--------------------- .text.triton_poi_fused__native_batch_norm_legit_no_training_relu_threshold_backward_view_5 --------------------------
	.section	.text.triton_poi_fused__native_batch_norm_legit_no_training_relu_threshold_backward_view_5,"ax",@progbits
	.sectionflags	@"SHF_BARRIERS=1"
	.align	128
        .global         triton_poi_fused__native_batch_norm_legit_no_training_relu_threshold_backward_view_5
        .type           triton_poi_fused__native_batch_norm_legit_no_training_relu_threshold_backward_view_5,@function
        .size           triton_poi_fused__native_batch_norm_legit_no_training_relu_threshold_backward_view_5,(.L_x_1 - triton_poi_fused__native_batch_norm_legit_no_training_relu_threshold_backward_view_5)
        .other          triton_poi_fused__native_batch_norm_legit_no_training_relu_threshold_backward_view_5,@"STO_CUDA_ENTRY STV_DEFAULT"
triton_poi_fused__native_batch_norm_legit_no_training_relu_threshold_backward_view_5:
.text.triton_poi_fused__native_batch_norm_legit_no_training_relu_threshold_backward_view_5:
[----:B------:R-:W0:Y:S01]  /*0000*/  LDC R1, c[0x0][0x28] ;  /* 0x00000a00ff017b82 */ /* 0x000e220000000800 */
[----:B------:R-:W1:Y:S07]  /*0010*/  S2R R2, SR_CTAID.Y ;  /* 0x0000000000027919 */ /* 0x000e6e0000002600 */
[----:B------:R-:W2:Y:S01]  /*0020*/  LDC.64 R32, c[0x0][0x220] ;  /* 0x00008800ff207b82 */ /* 0x000ea20000000a00 */
[----:B------:R-:W-:Y:S01]  /*0030*/  ULDC.64 UR6, c[0x0][0x208] ;  /* 0x0000820000067ab9 */ /* 0x000fe20000000a00 */
[----:B------:R-:W3:Y:S01]  /*0040*/  S2R R3, SR_TID.X ;  /* 0x0000000000037919 */ /* 0x000ee20000002100 */
[----:B------:R-:W3:Y:S05]  /*0050*/  S2R R29, SR_CTAID.X ;  /* 0x00000000001d7919 */ /* 0x000eea0000002500 */
[----:B------:R-:W4:Y:S08]  /*0060*/  LDC.64 R34, c[0x0][0x218] ;  /* 0x00008600ff227b82 */ /* 0x000f300000000a00 */
[----:B------:R-:W5:Y:S01]  /*0070*/  LDC.64 R40, c[0x0][0x210] ;  /* 0x00008400ff287b82 */ /* 0x000f620000000a00 */
[----:B------:R-:W-:-:S07]  /*0080*/  CS2R R6, SRZ ;  /* 0x0000000000067805 */ /* 0x000fce000001ff00 */
[----:B------:R-:W5:Y:S01]  /*0090*/  LDC.64 R38, c[0x0][0x228] ;  /* 0x00008a00ff267b82 */ /* 0x000f620000000a00 */
[----:B-1----:R-:W-:Y:S01]  /*00a0*/  SHF.R.S32.HI R31, RZ, 0x1b, R2 ;  /* 0x0000001bff1f7819 */ /* 0x002fe20000011402 */
[----:B------:R-:W-:-:S06]  /*00b0*/  IMAD.SHL.U32 R2, R2, 0x10, RZ ;  /* 0x0000001002027824 */ /* 0x000fcc00078e00ff */
[----:B------:R-:W1:Y:S01]  /*00c0*/  LDC.64 R36, c[0x0][0x230] ;  /* 0x00008c00ff247b82 */ /* 0x000e620000000a00 */
[----:B------:R-:W-:-:S04]  /*00d0*/  SGXT R31, R31, 0x1 ;  /* 0x000000011f1f781a */ /* 0x000fc80000000200 */
[----:B------:R-:W-:-:S04]  /*00e0*/  LEA.HI R4, R31, R2, RZ, 0x8 ;  /* 0x000000021f047211 */ /* 0x000fc800078f40ff */
[----:B------:R-:W-:-:S05]  /*00f0*/  LOP3.LUT R17, R4, 0xffffff00, RZ, 0xc0, !PT ;  /* 0xffffff0004117812 */ /* 0x000fca00078ec0ff */
[----:B------:R-:W-:-:S04]  /*0100*/  IMAD.IADD R17, R2, 0x1, -R17 ;  /* 0x0000000102117824 */ /* 0x000fc800078e0a11 */
[----:B--2---:R-:W-:-:S06]  /*0110*/  IMAD.WIDE R20, R17, 0x4, R32 ;  /* 0x0000000411147825 */ /* 0x004fcc00078e0220 */
[----:B------:R-:W2:Y:S01]  /*0120*/  LDG.E.EL.128 R20, desc[UR6][R20.64] ;  /* 0x0000000614147981 */ /* 0x000ea2000c2e1d00 */
[----:B---3--:R-:W-:Y:S01]  /*0130*/  PRMT R0, R3, 0x6540, R29 ;  /* 0x0000654003007816 */ /* 0x008fe2000000001d */
[----:B----4-:R-:W-:Y:S01]  /*0140*/  IMAD.WIDE R8, R17, 0x4, R34 ;  /* 0x0000000411087825 */ /* 0x010fe200078e0222 */
[----:B------:R-:W-:Y:S02]  /*0150*/  SHF.R.S32.HI R5, RZ, 0x8, R4 ;  /* 0x00000008ff057819 */ /* 0x000fe40000011404 */
[----:B------:R-:W-:-:S03]  /*0160*/  ISETP.GE.AND P0, PT, R0, 0xbd1, PT ;  /* 0x00000bd10000780c */ /* 0x000fc60003f06270 */
[----:B------:R-:W-:Y:S01]  /*0170*/  IMAD R5, R5, 0xbd1, R0 ;  /* 0x00000bd105057824 */ /* 0x000fe200078e0200 */
[----:B------:R-:W3:Y:S03]  /*0180*/  LDG.E.EL.128 R8, desc[UR6][R8.64] ;  /* 0x0000000608087981 */ /* 0x000ee6000c2e1d00 */
[----:B------:R-:W-:Y:S01]  /*0190*/  IMAD.SHL.U32 R30, R5, 0x100, RZ ;  /* 0x00000100051e7824 */ /* 0x000fe200078e00ff */
[----:B------:R-:W-:-:S03]  /*01a0*/  CS2R R4, SRZ ;  /* 0x0000000000047805 */ /* 0x000fc6000001ff00 */
[----:B------:R-:W-:-:S04]  /*01b0*/  IMAD.IADD R0, R17, 0x1, R30 ;  /* 0x0000000111007824 */ /* 0x000fc800078e021e */
[----:B-----5:R-:W-:-:S05]  /*01c0*/  IMAD.WIDE R12, R0, 0x4, R40 ;  /* 0x00000004000c7825 */ /* 0x020fca00078e0228 */
[----:B------:R4:W3:Y:S01]  /*01d0*/  @!P0 LDG.E.EL.128 R4, desc[UR6][R12.64] ;  /* 0x000000060c048981 */ /* 0x0008e2000c2e1d00 */
[----:B------:R-:W-:Y:S02]  /*01e0*/  IMAD.MOV.U32 R28, RZ, RZ, 0x3e800000 ;  /* 0x3e800000ff1c7424 */ /* 0x000fe400078e00ff */
[----:B--2---:R-:W-:Y:S01]  /*01f0*/  FADD R21, R21, 9.9999997473787516356e-06 ;  /* 0x3727c5ac15157421 */ /* 0x004fe20000000000 */
[----:B------:R-:W-:Y:S01]  /*0200*/  FADD R22, R22, 9.9999997473787516356e-06 ;  /* 0x3727c5ac16167421 */ /* 0x000fe20000000000 */
[----:B------:R-:W-:Y:S02]  /*0210*/  FADD R23, R23, 9.9999997473787516356e-06 ;  /* 0x3727c5ac17177421 */ /* 0x000fe40000000000 */
[----:B------:R-:W2:Y:S08]  /*0220*/  MUFU.SQRT R16, R21 ;  /* 0x0000001500107308 */ /* 0x000eb00000002000 */
[----:B------:R-:W5:Y:S08]  /*0230*/  MUFU.SQRT R15, R22 ;  /* 0x00000016000f7308 */ /* 0x000f700000002000 */
[----:B------:R-:W1:Y:S01]  /*0240*/  MUFU.SQRT R14, R23 ;  /* 0x00000017000e7308 */ /* 0x000e620000002000 */
[----:B--2---:R-:W-:-:S02]  /*0250*/  FSETP.GT.AND P1, PT, R16, 8.50705917302346158658e+37, PT ;  /* 0x7e8000001000780b */ /* 0x004fc40003f24000 */
[----:B------:R-:W-:Y:S02]  /*0260*/  FSETP.GEU.AND P4, PT, R16, 1.175494350822287508e-38, PT ;  /* 0x008000001000780b */ /* 0x000fe40003f8e000 */
[C---:B-----5:R-:W-:Y:S02]  /*0270*/  FSETP.GT.AND P2, PT, R15.reuse, 8.50705917302346158658e+37, PT ;  /* 0x7e8000000f00780b */ /* 0x060fe40003f44000 */
[----:B------:R-:W-:Y:S02]  /*0280*/  FSETP.GEU.AND P5, PT, R15, 1.175494350822287508e-38, PT ;  /* 0x008000000f00780b */ /* 0x000fe40003fae000 */
[C---:B01----:R-:W-:Y:S02]  /*0290*/  FSETP.GT.AND P3, PT, R14.reuse, 8.50705917302346158658e+37, PT ;  /* 0x7e8000000e00780b */ /* 0x043fe40003f64000 */
[----:B------:R-:W-:-:S03]  /*02a0*/  FSETP.GEU.AND P6, PT, R14, 1.175494350822287508e-38, PT ;  /* 0x008000000e00780b */ /* 0x000fc60003fce000 */
[----:B------:R-:W-:-:S04]  /*02b0*/  @P1 FMUL R16, R16, 0.25 ;  /* 0x3e80000010101820 */ /* 0x000fc80000400000 */
[----:B------:R-:W-:Y:S01]  /*02c0*/  @P2 FMUL R15, R15, 0.25 ;  /* 0x3e8000000f0f2820 */ /* 0x000fe20000400000 */
[----:B------:R-:W-:-:S03]  /*02d0*/  @!P4 FMUL R16, R16, 16777216 ;  /* 0x4b8000001010c820 */ /* 0x000fc60000400000 */
[----:B------:R-:W-:Y:S01]  /*02e0*/  @!P5 FMUL R15, R15, 16777216 ;  /* 0x4b8000000f0fd820 */ /* 0x000fe20000400000 */
[----:B------:R-:W-:Y:S01]  /*02f0*/  @P3 FMUL R14, R14, 0.25 ;  /* 0x3e8000000e0e3820 */ /* 0x000fe20000400000 */
[----:B----4-:R-:W0:Y:S03]  /*0300*/  MUFU.RCP R12, R16 ;  /* 0x00000010000c7308 */ /* 0x010e260000001000 */
[----:B------:R-:W-:Y:S01]  /*0310*/  @!P6 FMUL R14, R14, 16777216 ;  /* 0x4b8000000e0ee820 */ /* 0x000fe20000400000 */
[----:B------:R-:W-:-:S04]  /*0320*/  FSEL R13, R28, 1, P1 ;  /* 0x3f8000001c0d7808 */ /* 0x000fc80000800000 */
[----:B------:R-:W1:Y:S01]  /*0330*/  MUFU.RCP R15, R15 ;  /* 0x0000000f000f7308 */ /* 0x000e620000001000 */
[----:B------:R-:W-:Y:S01]  /*0340*/  @!P4 FMUL R13, R13, 16777216 ;  /* 0x4b8000000d0dc820 */ /* 0x000fe20000400000 */
[----:B---3--:R-:W-:Y:S01]  /*0350*/  FADD R7, -R11, R7 ;  /* 0x000000070b077221 */ /* 0x008fe20000000100 */
[----:B------:R-:W-:-:S05]  /*0360*/  FADD R6, -R10, R6 ;  /* 0x000000060a067221 */ /* 0x000fca0000000100 */
[----:B------:R-:W2:Y:S01]  /*0370*/  MUFU.RCP R14, R14 ;  /* 0x0000000e000e7308 */ /* 0x000ea20000001000 */
[C---:B------:R-:W-:Y:S01]  /*0380*/  FSEL R10, R28.reuse, 1, P2 ;  /* 0x3f8000001c0a7808 */ /* 0x040fe20001000000 */
[----:B------:R-:W-:Y:S01]  /*0390*/  FADD R9, -R9, R5 ;  /* 0x0000000509097221 */ /* 0x000fe20000000100 */
[----:B------:R-:W-:Y:S01]  /*03a0*/  FSEL R11, R28, 1, P3 ;  /* 0x3f8000001c0b7808 */ /* 0x000fe20001800000 */
[----:B0-----:R-:W-:Y:S01]  /*03b0*/  FMUL R5, R12, R13 ;  /* 0x0000000d0c057220 */ /* 0x001fe20000400000 */
[----:B------:R-:W-:-:S04]  /*03c0*/  IMAD.WIDE R12, R17, 0x4, R38 ;  /* 0x00000004110c7825 */ /* 0x000fc800078e0226 */
[----:B------:R-:W-:Y:S01]  /*03d0*/  @!P5 FMUL R10, R10, 16777216 ;  /* 0x4b8000000a0ad820 */ /* 0x000fe20000400000 */
[----:B------:R-:W-:Y:S01]  /*03e0*/  @!P6 FMUL R11, R11, 16777216 ;  /* 0x4b8000000b0be820 */ /* 0x000fe20000400000 */
[----:B------:R-:W-:-:S04]  /*03f0*/  IMAD.WIDE R16, R17, 0x4, R36 ;  /* 0x0000000411107825 */ /* 0x000fc800078e0224 */
[----:B-1----:R-:W-:Y:S01]  /*0400*/  FMUL R10, R15, R10 ;  /* 0x0000000a0f0a7220 */ /* 0x002fe20000400000 */
[----:B--2---:R-:W-:Y:S01]  /*0410*/  FMUL R11, R14, R11 ;  /* 0x0000000b0e0b7220 */ /* 0x004fe20000400000 */
[----:B------:R-:W2:Y:S04]  /*0420*/  LDG.E.EL.128 R16, desc[UR6][R16.64] ;  /* 0x0000000610107981 */ /* 0x000ea8000c2e1d00 */
[----:B------:R-:W2:Y:S01]  /*0430*/  LDG.E.EL.128 R12, desc[UR6][R12.64] ;  /* 0x000000060c0c7981 */ /* 0x000ea2000c2e1d00 */
[----:B------:R-:W-:Y:S01]  /*0440*/  FMUL R22, R5, R9 ;  /* 0x0000000905167220 */ /* 0x000fe20000400000 */
[----:B------:R-:W-:Y:S01]  /*0450*/  FADD R5, R20, 9.9999997473787516356e-06 ;  /* 0x3727c5ac14057421 */ /* 0x000fe20000000000 */
[----:B------:R-:W-:Y:S01]  /*0460*/  FMUL R21, R10, R6 ;  /* 0x000000060a157220 */ /* 0x000fe20000400000 */
[----:B------:R-:W-:-:S04]  /*0470*/  IADD3 R6, R2, 0x4, RZ ;  /* 0x0000000402067810 */ /* 0x000fc80007ffe0ff */
[----:B------:R-:W0:Y:S01]  /*0480*/  MUFU.SQRT R5, R5 ;  /* 0x0000000500057308 */ /* 0x000e220000002000 */
[----:B------:R-:W-:Y:S01]  /*0490*/  FMUL R10, R11, R7 ;  /* 0x000000070b0a7220 */ /* 0x000fe20000400000 */
[----:B------:R-:W-:-:S04]  /*04a0*/  LEA.HI R7, R31, R6, RZ, 0x8 ;  /* 0x000000061f077211 */ /* 0x000fc800078f40ff */
[----:B------:R-:W-:-:S05]  /*04b0*/  LOP3.LUT R7, R7, 0xffffff00, RZ, 0xc0, !PT ;  /* 0xffffff0007077812 */ /* 0x000fca00078ec0ff */
[----:B------:R-:W-:Y:S01]  /*04c0*/  IMAD.IADD R9, R6, 0x1, -R7 ;  /* 0x0000000106097824 */ /* 0x000fe200078e0a07 */
[----:B0-----:R-:W-:-:S03]  /*04d0*/  FSETP.GT.AND P1, PT, R5, 8.50705917302346158658e+37, PT ;  /* 0x7e8000000500780b */ /* 0x001fc60003f24000 */
[----:B------:R-:W-:Y:S01]  /*04e0*/  IMAD.WIDE R24, R9, 0x4, R32 ;  /* 0x0000000409187825 */ /* 0x000fe200078e0220 */
[----:B------:R-:W-:-:S05]  /*04f0*/  FSETP.GEU.AND P2, PT, R5, 1.175494350822287508e-38, PT ;  /* 0x008000000500780b */ /* 0x000fca0003f4e000 */
[----:B------:R-:W3:Y:S04]  /*0500*/  LDG.E.EL.128 R24, desc[UR6][R24.64] ;  /* 0x0000000618187981 */ /* 0x000ee8000c2e1d00 */
[----:B------:R-:W-:-:S04]  /*0510*/  @P1 FMUL R5, R5, 0.25 ;  /* 0x3e80000005051820 */ /* 0x000fc80000400000 */
[----:B------:R-:W-:Y:S01]  /*0520*/  @!P2 FMUL R5, R5, 16777216 ;  /* 0x4b8000000505a820 */ /* 0x000fe20000400000 */
[----:B------:R-:W-:-:S05]  /*0530*/  FADD R8, -R8, R4 ;  /* 0x0000000408087221 */ /* 0x000fca0000000100 */
[----:B------:R-:W0:Y:S01]  /*0540*/  MUFU.RCP R5, R5 ;  /* 0x0000000500057308 */ /* 0x000e220000001000 */
[----:B------:R-:W-:-:S05]  /*0550*/  FSEL R4, R28, 1, P1 ;  /* 0x3f8000001c047808 */ /* 0x000fca0000800000 */
[----:B------:R-:W-:Y:S01]  /*0560*/  @!P2 FMUL R4, R4, 16777216 ;  /* 0x4b8000000404a820 */ /* 0x000fe20000400000 */
[----:B------:R-:W-:-:S03]  /*0570*/  IMAD.IADD R7, R9, 0x1, R30 ;  /* 0x0000000109077824 */ /* 0x000fc600078e021e */
[----:B0-----:R-:W-:Y:S01]  /*0580*/  FMUL R11, R5, R4 ;  /* 0x00000004050b7220 */ /* 0x001fe20000400000 */
[----:B------:R-:W-:-:S04]  /*0590*/  SHF.R.U32.HI R4, RZ, 0x2, R3 ;  /* 0x00000002ff047819 */ /* 0x000fc80000011603 */
[----:B------:R-:W-:Y:S01]  /*05a0*/  SGXT.U32 R4, R4, 0x6 ;  /* 0x000000060404781a */ /* 0x000fe20000000000 */
[----:B------:R-:W-:-:S03]  /*05b0*/  IMAD.WIDE R6, R7, 0x4, R40 ;  /* 0x0000000407067825 */ /* 0x000fc600078e0228 */
[----:B------:R-:W-:Y:S01]  /*05c0*/  PRMT R29, R4, 0x6540, R29 ;  /* 0x00006540041d7816 */ /* 0x000fe2000000001d */
[----:B------:R-:W-:-:S04]  /*05d0*/  IMAD.WIDE R4, R9, 0x4, R34 ;  /* 0x0000000409047825 */ /* 0x000fc800078e0222 */
[----:B--2---:R-:W-:Y:S01]  /*05e0*/  FFMA R14, R14, R21, R18 ;  /* 0x000000150e0e7223 */ /* 0x004fe20000000012 */
[----:B------:R-:W-:Y:S01]  /*05f0*/  FFMA R13, R13, R22, R17 ;  /* 0x000000160d0d7223 */ /* 0x000fe20000000011 */
[----:B------:R-:W-:Y:S02]  /*0600*/  CS2R R20, SRZ ;  /* 0x0000000000147805 */ /* 0x000fe4000001ff00 */
[----:B------:R-:W-:-:S06]  /*0610*/  CS2R R22, SRZ ;  /* 0x0000000000167805 */ /* 0x000fcc000001ff00 */
[----:B------:R-:W2:Y:S04]  /*0620*/  @!P0 LDG.E.EL.128 R20, desc[UR6][R6.64] ;  /* 0x0000000606148981 */ /* 0x000ea8000c2e1d00 */
[----:B------:R-:W2:Y:S01]  /*0630*/  LDG.E.EL.128 R4, desc[UR6][R4.64] ;  /* 0x0000000604047981 */ /* 0x000ea2000c2e1d00 */
[----:B------:R-:W-:Y:S01]  /*0640*/  FMUL R8, R11, R8 ;  /* 0x000000080b087220 */ /* 0x000fe20000400000 */
[----:B------:R-:W-:-:S03]  /*0650*/  FFMA R15, R15, R10, R19 ;  /* 0x0000000a0f0f7223 */ /* 0x000fc60000000013 */
[----:B------:R-:W-:Y:S01]  /*0660*/  FFMA R12, R12, R8, R16 ;  /* 0x000000080c0c7223 */ /* 0x000fe20000000010 */
[----:B---3--:R-:W-:Y:S01]  /*0670*/  FADD R26, R26, 9.9999997473787516356e-06 ;  /* 0x3727c5ac1a1a7421 */ /* 0x008fe20000000000 */
[----:B------:R-:W-:Y:S01]  /*0680*/  FADD R27, R27, 9.9999997473787516356e-06 ;  /* 0x3727c5ac1b1b7421 */ /* 0x000fe20000000000 */
[----:B------:R-:W-:Y:S02]  /*0690*/  FADD R25, R25, 9.9999997473787516356e-06 ;  /* 0x3727c5ac19197421 */ /* 0x000fe40000000000 */
[----:B------:R-:W0:Y:S08]  /*06a0*/  MUFU.SQRT R8, R26 ;  /* 0x0000001a00087308 */ /* 0x000e300000002000 */
[----:B------:R-:W1:Y:S08]  /*06b0*/  MUFU.SQRT R10, R27 ;  /* 0x0000001b000a7308 */ /* 0x000e700000002000 */
[----:B------:R-:W3:Y:S01]  /*06c0*/  MUFU.SQRT R19, R25 ;  /* 0x0000001900137308 */ /* 0x000ee20000002000 */
[----:B0-----:R-:W-:-:S02]  /*06d0*/  FSETP.GT.AND P2, PT, R8, 8.50705917302346158658e+37, PT ;  /* 0x7e8000000800780b */ /* 0x001fc40003f44000 */
[----:B------:R-:W-:Y:S02]  /*06e0*/  FSETP.GEU.AND P5, PT, R8, 1.175494350822287508e-38, PT ;  /* 0x008000000800780b */ /* 0x000fe40003fae000 */
[C---:B-1----:R-:W-:Y:S02]  /*06f0*/  FSETP.GT.AND P3, PT, R10.reuse, 8.50705917302346158658e+37, PT ;  /* 0x7e8000000a00780b */ /* 0x042fe40003f64000 */
[----:B------:R-:W-:Y:S02]  /*0700*/  FSETP.GEU.AND P6, PT, R10, 1.175494350822287508e-38, PT ;  /* 0x008000000a00780b */ /* 0x000fe40003fce000 */
[C---:B---3--:R-:W-:Y:S02]  /*0710*/  FSETP.GT.AND P1, PT, R19.reuse, 8.50705917302346158658e+37, PT ;  /* 0x7e8000001300780b */ /* 0x048fe40003f24000 */
[----:B------:R-:W-:-:S03]  /*0720*/  FSETP.GEU.AND P4, PT, R19, 1.175494350822287508e-38, PT ;  /* 0x008000001300780b */ /* 0x000fc60003f8e000 */
[----:B------:R-:W-:-:S04]  /*0730*/  @P2 FMUL R8, R8, 0.25 ;  /* 0x3e80000008082820 */ /* 0x000fc80000400000 */
[----:B------:R-:W-:Y:S01]  /*0740*/  @P3 FMUL R10, R10, 0.25 ;  /* 0x3e8000000a0a3820 */ /* 0x000fe20000400000 */
[----:B------:R-:W-:-:S03]  /*0750*/  @!P5 FMUL R8, R8, 16777216 ;  /* 0x4b8000000808d820 */ /* 0x000fc60000400000 */
[----:B------:R-:W-:Y:S01]  /*0760*/  @!P6 FMUL R10, R10, 16777216 ;  /* 0x4b8000000a0ae820 */ /* 0x000fe20000400000 */
[----:B------:R-:W-:Y:S01]  /*0770*/  @P1 FMUL R19, R19, 0.25 ;  /* 0x3e80000013131820 */ /* 0x000fe20000400000 */
[----:B------:R-:W0:Y:S03]  /*0780*/  MUFU.RCP R17, R8 ;  /* 0x0000000800117308 */ /* 0x000e260000001000 */
[----:B------:R-:W-:-:S05]  /*0790*/  @!P4 FMUL R19, R19, 16777216 ;  /* 0x4b8000001313c820 */ /* 0x000fca0000400000 */
[----:B------:R-:W1:Y:S08]  /*07a0*/  MUFU.RCP R18, R10 ;  /* 0x0000000a00127308 */ /* 0x000e700000001000 */
[----:B------:R-:W3:Y:S01]  /*07b0*/  MUFU.RCP R19, R19 ;  /* 0x0000001300137308 */ /* 0x000ee20000001000 */
[----:B--2---:R-:W-:Y:S01]  /*07c0*/  FADD R21, -R5, R21 ;  /* 0x0000001505157221 */ /* 0x004fe20000000100 */
[----:B------:R-:W-:Y:S01]  /*07d0*/  FADD R16, -R4, R20 ;  /* 0x0000001404107221 */ /* 0x000fe20000000100 */
[----:B------:R-:W-:-:S02]  /*07e0*/  FSEL R4, R28, 1, P2 ;  /* 0x3f8000001c047808 */ /* 0x000fc40001000000 */
[----:B------:R-:W-:Y:S01]  /*07f0*/  FSEL R5, R28, 1, P3 ;  /* 0x3f8000001c057808 */ /* 0x000fe20001800000 */
[----:B------:R-:W-:Y:S01]  /*0800*/  FADD R22, -R6, R22 ;  /* 0x0000001606167221 */ /* 0x000fe20000000100 */
[----:B------:R-:W-:Y:S01]  /*0810*/  FSEL R6, R28, 1, P1 ;  /* 0x3f8000001c067808 */ /* 0x000fe20000800000 */
[----:B------:R-:W-:Y:S02]  /*0820*/  @!P5 FMUL R4, R4, 16777216 ;  /* 0x4b8000000404d820 */ /* 0x000fe40000400000 */
[----:B------:R-:W-:Y:S02]  /*0830*/  @!P6 FMUL R5, R5, 16777216 ;  /* 0x4b8000000505e820 */ /* 0x000fe40000400000 */
[----:B0-----:R-:W-:Y:S02]  /*0840*/  FMUL R17, R17, R4 ;  /* 0x0000000411117220 */ /* 0x001fe40000400000 */
[----:B-1----:R-:W-:Y:S01]  /*0850*/  FMUL R18, R18, R5 ;  /* 0x0000000512127220 */ /* 0x002fe20000400000 */
[----:B------:R-:W-:-:S04]  /*0860*/  IMAD.WIDE R4, R9, 0x4, R38 ;  /* 0x0000000409047825 */ /* 0x000fc800078e0226 */
[----:B------:R-:W-:Y:S01]  /*0870*/  @!P4 FMUL R6, R6, 16777216 ;  /* 0x4b8000000606c820 */ /* 0x000fe20000400000 */
[----:B------:R-:W-:-:S04]  /*0880*/  IMAD.WIDE R8, R9, 0x4, R36 ;  /* 0x0000000409087825 */ /* 0x000fc800078e0224 */
[----:B------:R-:W-:Y:S01]  /*0890*/  FADD R23, -R7, R23 ;  /* 0x0000001707177221 */ /* 0x000fe20000000100 */
[----:B---3--:R-:W-:Y:S02]  /*08a0*/  FMUL R19, R19, R6 ;  /* 0x0000000613137220 */ /* 0x008fe40000400000 */
[----:B------:R-:W2:Y:S04]  /*08b0*/  LDG.E.EL.128 R4, desc[UR6][R4.64] ;  /* 0x0000000604047981 */ /* 0x000ea8000c2e1d00 */
[----:B------:R-:W2:Y:S01]  /*08c0*/  LDG.E.EL.128 R8, desc[UR6][R8.64] ;  /* 0x0000000608087981 */ /* 0x000ea2000c2e1d00 */
[----:B------:R-:W-:Y:S01]  /*08d0*/  FADD R24, R24, 9.9999997473787516356e-06 ;  /* 0x3727c5ac18187421 */ /* 0x000fe20000000000 */
[----:B------:R-:W-:-:S03]  /*08e0*/  FMUL R20, R18, R23 ;  /* 0x0000001712147220 */ /* 0x000fc60000400000 */
[----:B------:R-:W0:Y:S02]  /*08f0*/  MUFU.SQRT R23, R24 ;  /* 0x0000001800177308 */ /* 0x000e240000002000 */
[C---:B0-----:R-:W-:Y:S02]  /*0900*/  FSETP.GT.AND P1, PT, R23.reuse, 8.50705917302346158658e+37, PT ;  /* 0x7e8000001700780b */ /* 0x041fe40003f24000 */
[C---:B------:R-:W-:Y:S01]  /*0910*/  FSETP.GEU.AND P2, PT, R23.reuse, 1.175494350822287508e-38, PT ;  /* 0x008000001700780b */ /* 0x040fe20003f4e000 */
[----:B------:R-:W0:Y:S10]  /*0920*/  S2UR UR5, SR_CgaCtaId ;  /* 0x00000000000579c3 */ /* 0x000e340000008800 */
[----:B------:R-:W-:-:S04]  /*0930*/  @P1 FMUL R23, R23, 0.25 ;  /* 0x3e80000017171820 */ /* 0x000fc80000400000 */
[----:B------:R-:W-:Y:S01]  /*0940*/  @!P2 FMUL R23, R23, 16777216 ;  /* 0x4b8000001717a820 */ /* 0x000fe20000400000 */
[----:B------:R-:W-:-:S03]  /*0950*/  VIADD R26, R2, 0x8 ;  /* 0x00000008021a7836 */ /* 0x000fc60000000000 */
[----:B------:R-:W1:Y:S01]  /*0960*/  MUFU.RCP R18, R23 ;  /* 0x0000001700127308 */ /* 0x000e620000001000 */
[----:B------:R-:W-:Y:S01]  /*0970*/  FSEL R25, R28, 1, P1 ;  /* 0x3f8000001c197808 */ /* 0x000fe20000800000 */
[----:B------:R-:W-:Y:S01]  /*0980*/  FMUL R17, R17, R22 ;  /* 0x0000001611117220 */ /* 0x000fe20000400000 */
[----:B------:R-:W-:-:S03]  /*0990*/  FMUL R22, R19, R21 ;  /* 0x0000001513167220 */ /* 0x000fc60000400000 */
[----:B------:R-:W-:Y:S01]  /*09a0*/  @!P2 FMUL R25, R25, 16777216 ;  /* 0x4b8000001919a820 */ /* 0x000fe20000400000 */
[----:B------:R-:W-:-:S03]  /*09b0*/  UMOV UR4, 0x400 ;  /* 0x0000040000047882 */ /* 0x000fc60000000000 */
[----:B-1----:R-:W-:Y:S01]  /*09c0*/  FMUL R18, R18, R25 ;  /* 0x0000001912127220 */ /* 0x002fe20000400000 */
[----:B0-----:R-:W-:Y:S01]  /*09d0*/  UPRMT UR4, UR5, 0x654, UR4 ;  /* 0x0000065405047896 */ /* 0x001fe20008000004 */
[----:B------:R-:W-:Y:S02]  /*09e0*/  FSETP.GEU.AND P1, PT, R12, RZ, PT ;  /* 0x000000ff0c00720b */ /* 0x000fe40003f2e000 */
[----:B------:R-:W-:Y:S02]  /*09f0*/  FSETP.GEU.AND P2, PT, R13, RZ, PT ;  /* 0x000000ff0d00720b */ /* 0x000fe40003f4e000 */
[----:B------:R-:W-:Y:S02]  /*0a00*/  FSETP.GEU.AND P3, PT, R14, RZ, PT ;  /* 0x000000ff0e00720b */ /* 0x000fe40003f6e000 */
[----:B------:R-:W-:Y:S01]  /*0a10*/  FSETP.GEU.AND P4, PT, R15, RZ, PT ;  /* 0x000000ff0f00720b */ /* 0x000fe20003f8e000 */
[----:B--2---:R-:W-:Y:S01]  /*0a20*/  FFMA R20, R7, R20, R11 ;  /* 0x0000001407147223 */ /* 0x004fe2000000000b */
[----:B------:R-:W-:-:S04]  /*0a30*/  LEA.HI R7, R31, R26, RZ, 0x8 ;  /* 0x0000001a1f077211 */ /* 0x000fc800078f40ff */
[----:B------:R-:W-:Y:S01]  /*0a40*/  LOP3.LUT R7, R7, 0xffffff00, RZ, 0xc0, !PT ;  /* 0xffffff0007077812 */ /* 0x000fe200078ec0ff */
[----:B------:R-:W-:-:S03]  /*0a50*/  FFMA R23, R5, R22, R9 ;  /* 0x0000001605177223 */ /* 0x000fc60000000009 */
[----:B------:R-:W-:Y:S01]  /*0a60*/  IADD3 R26, R26, -R7, RZ ;  /* 0x800000071a1a7210 */ /* 0x000fe20007ffe0ff */
[----:B------:R-:W-:Y:S01]  /*0a70*/  FFMA R21, R6, R17, R10 ;  /* 0x0000001106157223 */ /* 0x000fe2000000000a */
[----:B------:R-:W-:Y:S01]  /*0a80*/  FMUL R7, R18, R16 ;  /* 0x0000001012077220 */ /* 0x000fe20000400000 */
[----:B------:R-:W-:Y:S02]  /*0a90*/  IMAD.SHL.U32 R5, R3, 0x40, RZ ;  /* 0x0000004003057824 */ /* 0x000fe400078e00ff */
[----:B------:R-:W-:Y:S02]  /*0aa0*/  VIADD R6, R2, 0xc ;  /* 0x0000000c02067836 */ /* 0x000fe40000000000 */
[----:B------:R-:W-:Y:S02]  /*0ab0*/  IMAD.IADD R17, R26, 0x1, R30 ;  /* 0x000000011a117824 */ /* 0x000fe400078e021e */
[----:B------:R-:W-:Y:S01]  /*0ac0*/  FFMA R24, R4, R7, R8 ;  /* 0x0000000704187223 */ /* 0x000fe20000000008 */
[----:B------:R-:W-:-:S02]  /*0ad0*/  LOP3.LUT R5, R5, 0x3fc0, RZ, 0xc0, !PT ;  /* 0x00003fc005057812 */ /* 0x000fc400078ec0ff */
[----:B------:R-:W-:Y:S02]  /*0ae0*/  CS2R R8, SRZ ;  /* 0x0000000000087805 */ /* 0x000fe4000001ff00 */
[----:B------:R-:W-:Y:S02]  /*0af0*/  CS2R R10, SRZ ;  /* 0x00000000000a7805 */ /* 0x000fe4000001ff00 */
[----:B------:R-:W-:Y:S01]  /*0b00*/  LEA.HI R31, R31, R6, RZ, 0x8 ;  /* 0x000000061f1f7211 */ /* 0x000fe200078f40ff */
[----:B------:R-:W-:Y:S01]  /*0b10*/  IMAD.WIDE R16, R17, 0x4, R40 ;  /* 0x0000000411107825 */ /* 0x000fe200078e0228 */
[----:B------:R-:W-:Y:S02]  /*0b20*/  IADD3 R22, R5, UR4, R5 ;  /* 0x0000000405167c10 */ /* 0x000fe4000fffe005 */
[----:B------:R-:W-:Y:S02]  /*0b30*/  LOP3.LUT R25, R31, 0xffffff00, RZ, 0xc0, !PT ;  /* 0xffffff001f197812 */ /* 0x000fe400078ec0ff */
[----:B------:R-:W-:Y:S01]  /*0b40*/  FSEL R4, R12, RZ, P1 ;  /* 0x000000ff0c047208 */ /* 0x000fe20000800000 */
[----:B------:R0:W2:Y:S01]  /*0b50*/  @!P0 LDG.E.EL.128 R8, desc[UR6][R16.64] ;  /* 0x0000000610088981 */ /* 0x0000a2000c2e1d00 */
[----:B------:R-:W-:Y:S01]  /*0b60*/  FSEL R5, R13, RZ, P2 ;  /* 0x000000ff0d057208 */ /* 0x000fe20001000000 */
[----:B------:R-:W-:Y:S01]  /*0b70*/  IMAD.WIDE R12, R26, 0x4, R34 ;  /* 0x000000041a0c7825 */ /* 0x000fe200078e0222 */
[----:B------:R-:W-:-:S03]  /*0b80*/  FSEL R7, R15, RZ, P4 ;  /* 0x000000ff0f077208 */ /* 0x000fc60002000000 */
[----:B------:R-:W-:Y:S02]  /*0b90*/  IMAD.IADD R25, R6, 0x1, -R25 ;  /* 0x0000000106197824 */ /* 0x000fe400078e0a19 */
[----:B0-----:R-:W-:Y:S01]  /*0ba0*/  IMAD.WIDE R16, R26, 0x4, R32 ;  /* 0x000000041a107825 */ /* 0x001fe200078e0220 */
[----:B------:R-:W-:Y:S02]  /*0bb0*/  FSEL R6, R14, RZ, P3 ;  /* 0x000000ff0e067208 */ /* 0x000fe40001800000 */
[----:B------:R-:W2:Y:S04]  /*0bc0*/  LDG.E.EL.128 R12, desc[UR6][R12.64] ;  /* 0x000000060c0c7981 */ /* 0x000ea8000c2e1d00 */
[----:B------:R-:W3:Y:S01]  /*0bd0*/  LDG.E.EL.128 R16, desc[UR6][R16.64] ;  /* 0x0000000610107981 */ /* 0x000ee2000c2e1d00 */
[----:B------:R-:W-:-:S02]  /*0be0*/  FSETP.GTU.AND P4, PT, R4, RZ, PT ;  /* 0x000000ff0400720b */ /* 0x000fc40003f8c000 */
[----:B------:R-:W-:Y:S01]  /*0bf0*/  FSETP.GTU.AND P1, PT, R6, RZ, PT ;  /* 0x000000ff0600720b */ /* 0x000fe20003f2c000 */
[----:B------:R2:W-:Y:S01]  /*0c00*/  STS.128 [R22], R4 ;  /* 0x0000000416007388 */ /* 0x0005e20000000c00 */
[C---:B------:R-:W-:Y:S02]  /*0c10*/  IMAD.IADD R31, R25.reuse, 0x1, R30 ;  /* 0x00000001191f7824 */ /* 0x040fe400078e021e */
[----:B------:R-:W-:-:S04]  /*0c20*/  IMAD.WIDE R34, R25, 0x4, R34 ;  /* 0x0000000419227825 */ /* 0x000fc800078e0222 */
[----:B--2---:R-:W-:Y:S01]  /*0c30*/  FADD R4, -R14, R10 ;  /* 0x0000000a0e047221 */ /* 0x004fe20000000100 */
[----:B---3--:R-:W-:Y:S01]  /*0c40*/  FADD R10, R16, 9.9999997473787516356e-06 ;  /* 0x3727c5ac100a7421 */ /* 0x008fe20000000000 */
[----:B------:R-:W-:-:S05]  /*0c50*/  FADD R6, R17, 9.9999997473787516356e-06 ;  /* 0x3727c5ac11067421 */ /* 0x000fca0000000000 */
[----:B------:R-:W0:Y:S08]  /*0c60*/  MUFU.SQRT R10, R10 ;  /* 0x0000000a000a7308 */ /* 0x000e300000002000 */
[----:B------:R-:W1:Y:S01]  /*0c70*/  MUFU.SQRT R6, R6 ;  /* 0x0000000600067308 */ /* 0x000e620000002000 */
[----:B------:R-:W-:Y:S01]  /*0c80*/  FADD R18, R18, 9.9999997473787516356e-06 ;  /* 0x3727c5ac12127421 */ /* 0x000fe20000000000 */
[----:B------:R-:W-:Y:S01]  /*0c90*/  FADD R19, R19, 9.9999997473787516356e-06 ;  /* 0x3727c5ac13137421 */ /* 0x000fe20000000000 */
[----:B------:R-:W-:Y:S01]  /*0ca0*/  FADD R27, -R12, R8 ;  /* 0x000000080c1b7221 */ /* 0x000fe20000000100 */
[----:B0-----:R-:W-:-:S04]  /*0cb0*/  FSETP.GT.AND P5, PT, R10, 8.50705917302346158658e+37, PT ;  /* 0x7e8000000a00780b */ /* 0x001fc80003fa4000 */
[----:B------:R-:W0:Y:S01]  /*0cc0*/  MUFU.SQRT R12, R18 ;  /* 0x00000012000c7308 */ /* 0x000e220000002000 */
[----:B------:R-:W-:Y:S02]  /*0cd0*/  FSETP.GEU.AND P6, PT, R10, 1.175494350822287508e-38, PT ;  /* 0x008000000a00780b */ /* 0x000fe40003fce000 */
[----:B-1----:R-:W-:-:S05]  /*0ce0*/  FSETP.GT.AND P2, PT, R6, 8.50705917302346158658e+37, PT ;  /* 0x7e8000000600780b */ /* 0x002fca0003f44000 */
[----:B------:R-:W1:Y:S01]  /*0cf0*/  MUFU.SQRT R14, R19 ;  /* 0x00000013000e7308 */ /* 0x000e620000002000 */
[----:B------:R-:W-:Y:S01]  /*0d00*/  FSETP.GEU.AND P3, PT, R6, 1.175494350822287508e-38, PT ;  /* 0x008000000600780b */ /* 0x000fe20003f6e000 */
[----:B------:R-:W-:Y:S01]  /*0d10*/  FADD R9, -R13, R9 ;  /* 0x000000090d097221 */ /* 0x000fe20000000100 */
[----:B------:R-:W-:Y:S01]  /*0d20*/  FSEL R13, R28, 1, P5 ;  /* 0x3f8000001c0d7808 */ /* 0x000fe20002800000 */
[----:B------:R-:W-:Y:S01]  /*0d30*/  @P5 FMUL R10, R10, 0.25 ;  /* 0x3e8000000a0a5820 */ /* 0x000fe20000400000 */
[----:B------:R-:W-:Y:S02]  /*0d40*/  FSEL R8, R28, 1, P2 ;  /* 0x3f8000001c087808 */ /* 0x000fe40001000000 */
[----:B0-----:R-:W-:Y:S01]  /*0d50*/  FSETP.GT.AND P5, PT, R12, 8.50705917302346158658e+37, PT ;  /* 0x7e8000000c00780b */ /* 0x001fe20003fa4000 */
[----:B------:R-:W-:Y:S01]  /*0d60*/  @!P6 FMUL R10, R10, 16777216 ;  /* 0x4b8000000a0ae820 */ /* 0x000fe20000400000 */
[----:B------:R-:W-:Y:S01]  /*0d70*/  @P2 FMUL R6, R6, 0.25 ;  /* 0x3e80000006062820 */ /* 0x000fe20000400000 */
[----:B-1----:R-:W-:Y:S01]  /*0d80*/  FSETP.GT.AND P2, PT, R14, 8.50705917302346158658e+37, PT ;  /* 0x7e8000000e00780b */ /* 0x002fe20003f44000 */
[----:B------:R-:W-:-:S03]  /*0d90*/  @!P6 FMUL R13, R13, 16777216 ;  /* 0x4b8000000d0de820 */ /* 0x000fc60000400000 */
[----:B------:R-:W-:Y:S01]  /*0da0*/  @!P3 FMUL R6, R6, 16777216 ;  /* 0x4b8000000606b820 */ /* 0x000fe20000400000 */
[----:B------:R-:W-:Y:S01]  /*0db0*/  @!P3 FMUL R8, R8, 16777216 ;  /* 0x4b8000000808b820 */ /* 0x000fe20000400000 */
[----:B------:R-:W-:Y:S02]  /*0dc0*/  FSETP.GEU.AND P6, PT, R12, 1.175494350822287508e-38, PT ;  /* 0x008000000c00780b */ /* 0x000fe40003fce000 */
[----:B------:R-:W-:Y:S01]  /*0dd0*/  FSETP.GEU.AND P3, PT, R14, 1.175494350822287508e-38, PT ;  /* 0x008000000e00780b */ /* 0x000fe20003f6e000 */
[----:B------:R-:W-:Y:S01]  /*0de0*/  FADD R11, -R15, R11 ;  /* 0x0000000b0f0b7221 */ /* 0x000fe20000000100 */
[----:B------:R-:W0:Y:S01]  /*0df0*/  MUFU.RCP R16, R10 ;  /* 0x0000000a00107308 */ /* 0x000e220000001000 */
[----:B------:R-:W-:Y:S02]  /*0e00*/  @P5 FMUL R12, R12, 0.25 ;  /* 0x3e8000000c0c5820 */ /* 0x000fe40000400000 */
[----:B------:R-:W-:-:S05]  /*0e10*/  @P2 FMUL R14, R14, 0.25 ;  /* 0x3e8000000e0e2820 */ /* 0x000fca0000400000 */
[----:B------:R-:W1:Y:S01]  /*0e20*/  MUFU.RCP R15, R6 ;  /* 0x00000006000f7308 */ /* 0x000e620000001000 */
[----:B------:R-:W-:Y:S02]  /*0e30*/  @!P6 FMUL R12, R12, 16777216 ;  /* 0x4b8000000c0ce820 */ /* 0x000fe40000400000 */
[----:B------:R-:W-:-:S05]  /*0e40*/  @!P3 FMUL R14, R14, 16777216 ;  /* 0x4b8000000e0eb820 */ /* 0x000fca0000400000 */
[----:B------:R-:W2:Y:S01]  /*0e50*/  MUFU.RCP R12, R12 ;  /* 0x0000000c000c7308 */ /* 0x000ea20000001000 */
[----:B0-----:R-:W-:Y:S01]  /*0e60*/  FMUL R16, R16, R13 ;  /* 0x0000000d10107220 */ /* 0x001fe20000400000 */
[----:B------:R-:W-:-:S06]  /*0e70*/  FSEL R13, R28, 1, P5 ;  /* 0x3f8000001c0d7808 */ /* 0x000fcc0002800000 */
[----:B------:R-:W0:Y:S01]  /*0e80*/  MUFU.RCP R14, R14 ;  /* 0x0000000e000e7308 */ /* 0x000e220000001000 */
[----:B-1----:R-:W-:Y:S01]  /*0e90*/  FMUL R10, R15, R8 ;  /* 0x000000080f0a7220 */ /* 0x002fe20000400000 */
[----:B------:R-:W-:Y:S01]  /*0ea0*/  FSEL R15, R28, 1, P2 ;  /* 0x3f8000001c0f7808 */ /* 0x000fe20001000000 */
[----:B------:R-:W-:-:S04]  /*0eb0*/  @!P6 FMUL R13, R13, 16777216 ;  /* 0x4b8000000d0de820 */ /* 0x000fc80000400000 */
[----:B------:R-:W-:Y:S01]  /*0ec0*/  @!P3 FMUL R15, R15, 16777216 ;  /* 0x4b8000000f0fb820 */ /* 0x000fe20000400000 */
[----:B--2---:R-:W-:Y:S01]  /*0ed0*/  FMUL R6, R12, R13 ;  /* 0x0000000d0c067220 */ /* 0x004fe20000400000 */
[----:B------:R-:W-:Y:S01]  /*0ee0*/  FMUL R27, R16, R27 ;  /* 0x0000001b101b7220 */ /* 0x000fe20000400000 */
[----:B------:R-:W-:-:S04]  /*0ef0*/  IMAD.WIDE R12, R26, 0x4, R36 ;  /* 0x000000041a0c7825 */ /* 0x000fc800078e0224 */
[----:B0-----:R-:W-:Y:S01]  /*0f00*/  FMUL R8, R14, R15 ;  /* 0x0000000f0e087220 */ /* 0x001fe20000400000 */
[----:B------:R-:W-:-:S04]  /*0f10*/  IMAD.WIDE R14, R26, 0x4, R38 ;  /* 0x000000041a0e7825 */ /* 0x000fc800078e0226 */
[----:B------:R-:W-:Y:S01]  /*0f20*/  FMUL R26, R10, R9 ;  /* 0x000000090a1a7220 */ /* 0x000fe20000400000 */
[----:B------:R-:W-:-:S04]  /*0f30*/  IMAD.WIDE R16, R25, 0x4, R32 ;  /* 0x0000000419107825 */ /* 0x000fc800078e0220 */
[C---:B------:R-:W-:Y:S02]  /*0f40*/  IMAD.WIDE R38, R25.reuse, 0x4, R38 ;  /* 0x0000000419267825 */ /* 0x040fe400078e0226 */
[----:B------:R-:W2:Y:S02]  /*0f50*/  LDG.E.EL.128 R16, desc[UR6][R16.64] ;  /* 0x0000000610107981 */ /* 0x000ea4000c2e1d00 */
[----:B------:R-:W-:-:S04]  /*0f60*/  IMAD.WIDE R36, R25, 0x4, R36 ;  /* 0x0000000419247825 */ /* 0x000fc800078e0224 */
[----:B------:R-:W-:Y:S02]  /*0f70*/  FMUL R25, R8, R11 ;  /* 0x0000000b08197220 */ /* 0x000fe40000400000 */
[----:B------:R-:W3:Y:S04]  /*0f80*/  LDG.E.EL.128 R8, desc[UR6][R14.64] ;  /* 0x000000060e087981 */ /* 0x000ee8000c2e1d00 */
[----:B------:R-:W3:Y:S01]  /*0f90*/  LDG.E.EL.128 R12, desc[UR6][R12.64] ;  /* 0x000000060c0c7981 */ /* 0x000ee2000c2e1d00 */
[----:B------:R-:W-:Y:S01]  /*0fa0*/  FMUL R6, R6, R4 ;  /* 0x0000000406067220 */ /* 0x000fe20000400000 */
[----:B------:R-:W-:-:S04]  /*0fb0*/  IMAD.WIDE R30, R31, 0x4, R40 ;  /* 0x000000041f1e7825 */ /* 0x000fc800078e0228 */
[----:B---3--:R-:W-:Y:S01]  /*0fc0*/  FFMA R4, R11, R25, R15 ;  /* 0x000000190b047223 */ /* 0x008fe2000000000f */
[----:B--2---:R-:W-:Y:S01]  /*0fd0*/  FADD R11, R16, 9.9999997473787516356e-06 ;  /* 0x3727c5ac100b7421 */ /* 0x004fe20000000000 */
[----:B------:R-:W-:Y:S01]  /*0fe0*/  FADD R25, R17, 9.9999997473787516356e-06 ;  /* 0x3727c5ac11197421 */ /* 0x000fe20000000000 */
[----:B------:R-:W-:Y:S01]  /*0ff0*/  FFMA R6, R10, R6, R14 ;  /* 0x000000060a067223 */ /* 0x000fe2000000000e */
[----:B------:R-:W-:Y:S01]  /*1000*/  FFMA R17, R9, R26, R13 ;  /* 0x0000001a09117223 */ /* 0x000fe2000000000d */
[----:B------:R0:W1:Y:S01]  /*1010*/  MUFU.SQRT R16, R11 ;  /* 0x0000000b00107308 */ /* 0x0000620000002000 */
[----:B------:R-:W-:Y:S01]  /*1020*/  FFMA R27, R8, R27, R12 ;  /* 0x0000001b081b7223 */ /* 0x000fe2000000000c */
[----:B------:R-:W-:Y:S01]  /*1030*/  CS2R R8, SRZ ;  /* 0x0000000000087805 */ /* 0x000fe2000001ff00 */
[----:B------:R-:W2:Y:S01]  /*1040*/  LDG.E.EL.128 R12, desc[UR6][R34.64] ;  /* 0x00000006220c7981 */ /* 0x000ea2000c2e1d00 */
[----:B0-----:R-:W-:-:S06]  /*1050*/  CS2R R10, SRZ ;  /* 0x00000000000a7805 */ /* 0x001fcc000001ff00 */
[----:B------:R0:W2:Y:S01]  /*1060*/  @!P0 LDG.E.EL.128 R8, desc[UR6][R30.64] ;  /* 0x000000061e088981 */ /* 0x0000a2000c2e1d00 */
[----:B------:R-:W-:Y:S01]  /*1070*/  FADD R18, R18, 9.9999997473787516356e-06 ;  /* 0x3727c5ac12127421 */ /* 0x000fe20000000000 */
[----:B------:R-:W3:Y:S08]  /*1080*/  MUFU.SQRT R25, R25 ;  /* 0x0000001900197308 */ /* 0x000ef00000002000 */
[----:B------:R-:W4:Y:S01]  /*1090*/  MUFU.SQRT R18, R18 ;  /* 0x0000001200127308 */ /* 0x000f220000002000 */
[----:B------:R-:W-:Y:S01]  /*10a0*/  FADD R19, R19, 9.9999997473787516356e-06 ;  /* 0x3727c5ac13137421 */ /* 0x000fe20000000000 */
[----:B-1----:R-:W-:-:S02]  /*10b0*/  FSETP.GT.AND P3, PT, R16, 8.50705917302346158658e+37, PT ;  /* 0x7e8000001000780b */ /* 0x002fc40003f64000 */
[----:B---3--:R-:W-:-:S04]  /*10c0*/  FSETP.GT.AND P6, PT, R25, 8.50705917302346158658e+37, PT ;  /* 0x7e8000001900780b */ /* 0x008fc80003fc4000 */
[----:B------:R-:W1:Y:S01]  /*10d0*/  MUFU.SQRT R19, R19 ;  /* 0x0000001300137308 */ /* 0x000e620000002000 */
[----:B----4-:R-:W-:Y:S02]  /*10e0*/  FSETP.GT.AND P2, PT, R18, 8.50705917302346158658e+37, PT ;  /* 0x7e8000001200780b */ /* 0x010fe40003f44000 */
[----:B------:R-:W-:-:S04]  /*10f0*/  FSETP.GEU.AND P5, PT, R16, 1.175494350822287508e-38, PT ;  /* 0x008000001000780b */ /* 0x000fc80003fae000 */
[----:B------:R-:W-:Y:S01]  /*1100*/  @P3 FMUL R16, R16, 0.25 ;  /* 0x3e80000010103820 */ /* 0x000fe20000400000 */
[C---:B0-----:R-:W-:Y:S02]  /*1110*/  FSEL R31, R28.reuse, 1, P3 ;  /* 0x3f8000001c1f7808 */ /* 0x041fe40001800000 */
[C---:B------:R-:W-:Y:S01]  /*1120*/  FSETP.GEU.AND P3, PT, R25.reuse, 1.175494350822287508e-38, PT ;  /* 0x008000001900780b */ /* 0x040fe20003f6e000 */
[----:B------:R-:W-:Y:S01]  /*1130*/  @P6 FMUL R25, R25, 0.25 ;  /* 0x3e80000019196820 */ /* 0x000fe20000400000 */
[----:B------:R-:W-:Y:S02]  /*1140*/  FSEL R30, R28, 1, P6 ;  /* 0x3f8000001c1e7808 */ /* 0x000fe40003000000 */
[----:B------:R-:W-:Y:S02]  /*1150*/  FSETP.GEU.AND P6, PT, R18, 1.175494350822287508e-38, PT ;  /* 0x008000001200780b */ /* 0x000fe40003fce000 */
[----:B------:R-:W-:Y:S01]  /*1160*/  FSEL R26, R28, 1, P2 ;  /* 0x3f8000001c1a7808 */ /* 0x000fe20001000000 */
[----:B------:R-:W-:Y:S01]  /*1170*/  @P2 FMUL R18, R18, 0.25 ;  /* 0x3e80000012122820 */ /* 0x000fe20000400000 */
[----:B-1----:R-:W-:-:S04]  /*1180*/  FSETP.GT.AND P2, PT, R19, 8.50705917302346158658e+37, PT ;  /* 0x7e8000001300780b */ /* 0x002fc80003f44000 */
[----:B------:R-:W-:-:S05]  /*1190*/  FSEL R28, R28, 1, P2 ;  /* 0x3f8000001c1c7808 */ /* 0x000fca0001000000 */
[----:B------:R-:W-:Y:S01]  /*11a0*/  @!P6 FMUL R18, R18, 16777216 ;  /* 0x4b8000001212e820 */ /* 0x000fe20000400000 */
[----:B------:R-:W-:Y:S01]  /*11b0*/  @!P6 FMUL R26, R26, 16777216 ;  /* 0x4b8000001a1ae820 */ /* 0x000fe20000400000 */
[C---:B------:R-:W-:Y:S02]  /*11c0*/  FSETP.GEU.AND P6, PT, R19.reuse, 1.175494350822287508e-38, PT ;  /* 0x008000001300780b */ /* 0x040fe40003fce000 */
[----:B------:R-:W-:Y:S01]  /*11d0*/  @P2 FMUL R19, R19, 0.25 ;  /* 0x3e80000013132820 */ /* 0x000fe20000400000 */
[----:B------:R-:W-:Y:S01]  /*11e0*/  FSETP.GTU.AND P2, PT, R7, RZ, PT ;  /* 0x000000ff0700720b */ /* 0x000fe20003f4c000 */
[----:B--2---:R-:W-:Y:S01]  /*11f0*/  FADD R7, -R15, R11 ;  /* 0x0000000b0f077221 */ /* 0x004fe20000000100 */
[----:B------:R-:W-:Y:S01]  /*1200*/  FADD R32, -R14, R10 ;  /* 0x0000000a0e207221 */ /* 0x000fe20000000100 */
[----:B------:R-:W-:Y:S01]  /*1210*/  FADD R33, -R13, R9 ;  /* 0x000000090d217221 */ /* 0x000fe20000000100 */
[----:B------:R-:W-:Y:S02]  /*1220*/  FADD R34, -R12, R8 ;  /* 0x000000080c227221 */ /* 0x000fe40000000100 */
[----:B------:R-:W2:Y:S04]  /*1230*/  LDG.E.EL.128 R8, desc[UR6][R38.64] ;  /* 0x0000000626087981 */ /* 0x000ea8000c2e1d00 */
[----:B------:R-:W2:Y:S01]  /*1240*/  LDG.E.EL.128 R12, desc[UR6][R36.64] ;  /* 0x00000006240c7981 */ /* 0x000ea2000c2e1d00 */
[----:B------:R-:W-:Y:S01]  /*1250*/  @!P3 FMUL R25, R25, 16777216 ;  /* 0x4b8000001919b820 */ /* 0x000fe20000400000 */
[----:B------:R-:W-:Y:S01]  /*1260*/  @!P6 FMUL R19, R19, 16777216 ;  /* 0x4b8000001313e820 */ /* 0x000fe20000400000 */
[----:B------:R-:W-:-:S04]  /*1270*/  @!P5 FMUL R16, R16, 16777216 ;  /* 0x4b8000001010d820 */ /* 0x000fc80000400000 */
[----:B------:R-:W0:Y:S01]  /*1280*/  MUFU.RCP R25, R25 ;  /* 0x0000001900197308 */ /* 0x000e220000001000 */
[----:B------:R-:W-:-:S07]  /*1290*/  @!P3 FMUL R30, R30, 16777216 ;  /* 0x4b8000001e1eb820 */ /* 0x000fce0000400000 */
[----:B------:R-:W1:Y:S08]  /*12a0*/  MUFU.RCP R41, R18 ;  /* 0x0000001200297308 */ /* 0x000e700000001000 */
[----:B------:R-:W3:Y:S01]  /*12b0*/  MUFU.RCP R19, R19 ;  /* 0x0000001300137308 */ /* 0x000ee20000001000 */
[----:B0-----:R-:W-:Y:S01]  /*12c0*/  FMUL R30, R25, R30 ;  /* 0x0000001e191e7220 */ /* 0x001fe20000400000 */
[----:B------:R-:W-:-:S06]  /*12d0*/  @!P6 FMUL R28, R28, 16777216 ;  /* 0x4b8000001c1ce820 */ /* 0x000fcc0000400000 */
[----:B------:R-:W0:Y:S01]  /*12e0*/  MUFU.RCP R16, R16 ;  /* 0x0000001000107308 */ /* 0x000e220000001000 */
[----:B------:R-:W-:Y:S01]  /*12f0*/  FMUL R30, R30, R33 ;  /* 0x000000211e1e7220 */ /* 0x000fe20000400000 */
[----:B-1----:R-:W-:Y:S01]  /*1300*/  FMUL R41, R41, R26 ;  /* 0x0000001a29297220 */ /* 0x002fe20000400000 */
[----:B------:R-:W-:Y:S01]  /*1310*/  FSETP.GEU.AND P6, PT, R23, RZ, PT ;  /* 0x000000ff1700720b */ /* 0x000fe20003fce000 */
[----:B------:R-:W-:Y:S01]  /*1320*/  @!P5 FMUL R31, R31, 16777216 ;  /* 0x4b8000001f1fd820 */ /* 0x000fe20000400000 */
[----:B---3--:R-:W-:Y:S01]  /*1330*/  FMUL R28, R19, R28 ;  /* 0x0000001c131c7220 */ /* 0x008fe20000400000 */
[----:B------:R-:W-:Y:S01]  /*1340*/  FMUL R41, R41, R32 ;  /* 0x0000002029297220 */ /* 0x000fe20000400000 */
[----:B------:R-:W-:Y:S02]  /*1350*/  FSETP.GEU.AND P5, PT, R21, RZ, PT ;  /* 0x000000ff1500720b */ /* 0x000fe40003fae000 */
[----:B------:R-:W-:Y:S01]  /*1360*/  FMUL R28, R28, R7 ;  /* 0x000000071c1c7220 */ /* 0x000fe20000400000 */
[----:B0-----:R-:W-:-:S04]  /*1370*/  FMUL R31, R16, R31 ;  /* 0x0000001f101f7220 */ /* 0x001fc80000400000 */
[----:B------:R-:W-:Y:S01]  /*1380*/  FMUL R31, R31, R34 ;  /* 0x000000221f1f7220 */ /* 0x000fe20000400000 */
[C---:B------:R-:W-:Y:S01]  /*1390*/  SHF.L.U32 R7, R3.reuse, 0x2, RZ ;  /* 0x0000000203077819 */ /* 0x040fe200000006ff */
[----:B------:R-:W-:Y:S01]  /*13a0*/  IMAD.SHL.U32 R3, R3, 0x10, RZ ;  /* 0x0000001003037824 */ /* 0x000fe200078e00ff */
[----:B------:R-:W-:Y:S01]  /*13b0*/  FSETP.GEU.AND P3, PT, R24, RZ, PT ;  /* 0x000000ff1800720b */ /* 0x000fe20003f6e000 */
[----:B------:R-:W0:Y:S03]  /*13c0*/  LDC.64 R34, c[0x0][0x238] ;  /* 0x00008e00ff227b82 */ /* 0x000e260000000a00 */
[----:B------:R-:W-:Y:S02]  /*13d0*/  LOP3.LUT R3, R3, 0xfc0, RZ, 0xc0, !PT ;  /* 0x00000fc003037812 */ /* 0x000fe400078ec0ff */
[----:B------:R-:W-:Y:S02]  /*13e0*/  LOP3.LUT R26, R2, 0xc, R7, 0xf8, !PT ;  /* 0x0000000c021a7812 */ /* 0x000fe400078ef807 */
[----:B------:R-:W-:Y:S01]  /*13f0*/  LOP3.LUT R25, R29, 0x40, RZ, 0xfc, !PT ;  /* 0x000000401d197812 */ /* 0x000fe200078efcff */
[----:B------:R-:W-:-:S02]  /*1400*/  VIADD R3, R3, UR4 ;  /* 0x0000000403037c36 */ /* 0x000fc40008000000 */
[----:B--2---:R-:W-:Y:S01]  /*1410*/  FFMA R30, R9, R30, R13 ;  /* 0x0000001e091e7223 */ /* 0x004fe2000000000d */
[----:B------:R-:W-:Y:S02]  /*1420*/  FSEL R9, R23, RZ, P6 ;  /* 0x000000ff17097208 */ /* 0x000fe40003000000 */
[----:B------:R-:W-:Y:S01]  /*1430*/  FSETP.GEU.AND P6, PT, R20, RZ, PT ;  /* 0x000000ff1400720b */ /* 0x000fe20003fce000 */
[----:B------:R-:W-:Y:S01]  /*1440*/  FFMA R19, R11, R28, R15 ;  /* 0x0000001c0b137223 */ /* 0x000fe2000000000f */
[----:B------:R-:W-:Y:S01]  /*1450*/  FFMA R18, R10, R41, R14 ;  /* 0x000000290a127223 */ /* 0x000fe2000000000e */
[----:B------:R-:W-:Y:S02]  /*1460*/  FSEL R10, R21, RZ, P5 ;  /* 0x000000ff150a7208 */ /* 0x000fe40002800000 */
[----:B------:R-:W-:Y:S02]  /*1470*/  FSEL R11, R20, RZ, P6 ;  /* 0x000000ff140b7208 */ /* 0x000fe40003000000 */
[----:B------:R-:W-:-:S02]  /*1480*/  FSETP.GEU.AND P5, PT, R27, RZ, PT ;  /* 0x000000ff1b00720b */ /* 0x000fc40003fae000 */
[----:B------:R-:W-:Y:S01]  /*1490*/  FSETP.GEU.AND P6, PT, R17, RZ, PT ;  /* 0x000000ff1100720b */ /* 0x000fe20003fce000 */
[----:B------:R-:W-:Y:S01]  /*14a0*/  FFMA R31, R8, R31, R12 ;  /* 0x0000001f081f7223 */ /* 0x000fe2000000000c */
[----:B------:R-:W-:Y:S02]  /*14b0*/  FSEL R12, R27, RZ, P5 ;  /* 0x000000ff1b0c7208 */ /* 0x000fe40002800000 */
[----:B------:R-:W-:Y:S02]  /*14c0*/  FSEL R13, R17, RZ, P6 ;  /* 0x000000ff110d7208 */ /* 0x000fe40003000000 */
[----:B------:R-:W-:Y:S02]  /*14d0*/  FSETP.GEU.AND P5, PT, R6, RZ, PT ;  /* 0x000000ff0600720b */ /* 0x000fe40003fae000 */
[----:B------:R-:W-:Y:S02]  /*14e0*/  FSETP.GEU.AND P6, PT, R4, RZ, PT ;  /* 0x000000ff0400720b */ /* 0x000fe40003fce000 */
[----:B------:R-:W-:-:S02]  /*14f0*/  FSEL R14, R6, RZ, P5 ;  /* 0x000000ff060e7208 */ /* 0x000fc40002800000 */
[----:B------:R-:W-:Y:S02]  /*1500*/  FSEL R15, R4, RZ, P6 ;  /* 0x000000ff040f7208 */ /* 0x000fe40003000000 */
[C---:B------:R-:W-:Y:S02]  /*1510*/  FSETP.GEU.AND P5, PT, R31.reuse, RZ, PT ;  /* 0x000000ff1f00720b */ /* 0x040fe40003fae000 */
[C---:B------:R-:W-:Y:S02]  /*1520*/  FSETP.GEU.AND P6, PT, R30.reuse, RZ, PT ;  /* 0x000000ff1e00720b */ /* 0x040fe40003fce000 */
[----:B------:R-:W-:Y:S02]  /*1530*/  FSEL R16, R31, RZ, P5 ;  /* 0x000000ff1f107208 */ /* 0x000fe40002800000 */
[----:B------:R-:W-:Y:S02]  /*1540*/  FSEL R17, R30, RZ, P6 ;  /* 0x000000ff1e117208 */ /* 0x000fe40003000000 */
[----:B------:R-:W-:-:S02]  /*1550*/  FSETP.GEU.AND P5, PT, R18, RZ, PT ;  /* 0x000000ff1200720b */ /* 0x000fc40003fae000 */
[----:B------:R-:W-:Y:S02]  /*1560*/  FSETP.GEU.AND P6, PT, R19, RZ, PT ;  /* 0x000000ff1300720b */ /* 0x000fe40003fce000 */
[----:B------:R-:W-:Y:S02]  /*1570*/  LOP3.LUT R20, R7, 0x3fc, RZ, 0xc0, !PT ;  /* 0x000003fc07147812 */ /* 0x000fe400078ec0ff */
[C---:B------:R-:W-:Y:S02]  /*1580*/  LOP3.LUT R23, R29.reuse, 0x80, RZ, 0xfc, !PT ;  /* 0x000000801d177812 */ /* 0x040fe400078efcff */
[----:B------:R-:W-:Y:S02]  /*1590*/  SEL R7, RZ, 0x1, P1 ;  /* 0x00000001ff077807 */ /* 0x000fe40000800000 */
[----:B------:R-:W-:Y:S02]  /*15a0*/  FSEL R8, R24, RZ, P3 ;  /* 0x000000ff18087208 */ /* 0x000fe40001800000 */
[----:B------:R-:W-:-:S02]  /*15b0*/  LOP3.LUT R21, R29, 0xc0, RZ, 0xfc, !PT ;  /* 0x000000c01d157812 */ /* 0x000fc400078efcff */
[----:B------:R-:W-:Y:S02]  /*15c0*/  FSEL R18, R18, RZ, P5 ;  /* 0x000000ff12127208 */ /* 0x000fe40002800000 */
[----:B------:R-:W-:Y:S02]  /*15d0*/  FSEL R19, R19, RZ, P6 ;  /* 0x000000ff13137208 */ /* 0x000fe40003000000 */
[----:B------:R-:W-:Y:S02]  /*15e0*/  FSETP.GTU.AND P1, PT, R5, RZ, PT ;  /* 0x000000ff0500720b */ /* 0x000fe40003f2c000 */
[C---:B------:R-:W-:Y:S01]  /*15f0*/  LOP3.LUT R5, R20.reuse, 0x400, RZ, 0xfc, !PT ;  /* 0x0000040014057812 */ /* 0x040fe200078efcff */
[--C-:B------:R-:W-:Y:S01]  /*1600*/  IMAD R2, R23, 0x400, R26.reuse ;  /* 0x0000040017027824 */ /* 0x100fe200078e021a */
[C---:B------:R-:W-:Y:S01]  /*1610*/  ISETP.GE.AND P3, PT, R29.reuse, 0xbd1, PT ;  /* 0x00000bd11d00780c */ /* 0x040fe20003f66270 */
[--C-:B------:R-:W-:Y:S01]  /*1620*/  IMAD R29, R29, 0x400, R26.reuse ;  /* 0x000004001d1d7824 */ /* 0x100fe200078e021a */
[----:B------:R-:W-:Y:S01]  /*1630*/  ISETP.GE.AND P6, PT, R23, 0xbd1, PT ;  /* 0x00000bd11700780c */ /* 0x000fe20003fc6270 */
[----:B------:R-:W-:Y:S01]  /*1640*/  IMAD R4, R25, 0x400, R26 ;  /* 0x0000040019047824 */ /* 0x000fe200078e021a */
[----:B------:R-:W-:Y:S01]  /*1650*/  SEL R24, RZ, 0x1, P2 ;  /* 0x00000001ff187807 */ /* 0x000fe20001000000 */
[----:B------:R-:W-:Y:S01]  /*1660*/  IMAD R33, R20, 0x4, R3 ;  /* 0x0000000414217824 */ /* 0x000fe200078e0203 */
[C---:B------:R-:W-:Y:S01]  /*1670*/  ISETP.GE.AND P2, PT, R21.reuse, 0xbd1, PT ;  /* 0x00000bd11500780c */ /* 0x040fe20003f46270 */
[----:B------:R-:W-:Y:S01]  /*1680*/  STS.128 [R22+0x10], R8 ;  /* 0x0000100816007388 */ /* 0x000fe20000000c00 */
[----:B------:R-:W-:-:S02]  /*1690*/  LEA R6, R21, R26, 0xa ;  /* 0x0000001a15067211 */ /* 0x000fc400078e50ff */
[C---:B------:R-:W-:Y:S01]  /*16a0*/  LOP3.LUT R23, R20.reuse, 0xc00, RZ, 0xfc, !PT ;  /* 0x00000c0014177812 */ /* 0x040fe200078efcff */
[----:B------:R-:W-:Y:S01]  /*16b0*/  STS.128 [R22+0x20], R12 ;  /* 0x0000200c16007388 */ /* 0x000fe20000000c00 */
[----:B------:R-:W-:Y:S02]  /*16c0*/  LOP3.LUT R21, R20, 0x800, RZ, 0xfc, !PT ;  /* 0x0000080014157812 */ /* 0x000fe400078efcff */
[----:B------:R-:W-:Y:S01]  /*16d0*/  LOP3.LUT R5, R5, 0x7f0, RZ, 0xc0, !PT ;  /* 0x000007f005057812 */ /* 0x000fe200078ec0ff */
[----:B------:R-:W-:Y:S01]  /*16e0*/  STS.128 [R22+0x30], R16 ;  /* 0x0000301016007388 */ /* 0x000fe20000000c00 */
[----:B------:R-:W-:Y:S02]  /*16f0*/  SEL R3, RZ, 0x1, P1 ;  /* 0x00000001ff037807 */ /* 0x000fe40000800000 */
[----:B------:R-:W-:Y:S01]  /*1700*/  SEL R26, RZ, 0x1, P4 ;  /* 0x00000001ff1a7807 */ /* 0x000fe20002000000 */
[----:B------:R-:W-:Y:S01]  /*1710*/  BAR.SYNC.DEFER_BLOCKING 0x0 ;  /* 0x0000000000007b1d */ /* 0x000fe20000010000 */
[----:B------:R-:W-:-:S02]  /*1720*/  FSETP.GTU.AND P4, PT, R11, RZ, PT ;  /* 0x000000ff0b00720b */ /* 0x000fc40003f8c000 */
[----:B------:R-:W-:Y:S02]  /*1730*/  FSETP.GTU.AND P1, PT, R10, RZ, PT ;  /* 0x000000ff0a00720b */ /* 0x000fe40003f2c000 */
[----:B------:R-:W-:Y:S02]  /*1740*/  LOP3.LUT R23, R23, 0xff0, RZ, 0xc0, !PT ;  /* 0x00000ff017177812 */ /* 0x000fe400078ec0ff */
[----:B------:R-:W-:Y:S02]  /*1750*/  LOP3.LUT R21, R21, 0xbf0, RZ, 0xc0, !PT ;  /* 0x00000bf015157812 */ /* 0x000fe400078ec0ff */
[----:B------:R-:W-:Y:S02]  /*1760*/  LEA R5, R5, UR4, 0x2 ;  /* 0x0000000405057c11 */ /* 0x000fe4000f8e10ff */
[----:B------:R-:W-:Y:S02]  /*1770*/  SEL R30, RZ, 0x1, P4 ;  /* 0x00000001ff1e7807 */ /* 0x000fe40002000000 */
[----:B------:R-:W-:-:S02]  /*1780*/  SEL R31, RZ, 0x1, P1 ;  /* 0x00000001ff1f7807 */ /* 0x000fc40000800000 */
[----:B------:R-:W-:Y:S02]  /*1790*/  ISETP.GE.AND P5, PT, R25, 0xbd1, PT ;  /* 0x00000bd11900780c */ /* 0x000fe40003fa6270 */
[----:B------:R-:W-:Y:S02]  /*17a0*/  FSETP.GTU.AND P4, PT, R9, RZ, PT ;  /* 0x000000ff0900720b */ /* 0x000fe40003f8c000 */
[----:B------:R-:W-:Y:S02]  /*17b0*/  FSETP.GTU.AND P1, PT, R8, RZ, PT ;  /* 0x000000ff0800720b */ /* 0x000fe40003f2c000 */
[----:B------:R-:W-:Y:S02]  /*17c0*/  LEA R25, R23, UR4, 0x2 ;  /* 0x0000000417197c11 */ /* 0x000fe4000f8e10ff */
[----:B------:R-:W-:Y:S01]  /*17d0*/  LEA R21, R21, UR4, 0x2 ;  /* 0x0000000415157c11 */ /* 0x000fe2000f8e10ff */
[----:B------:R1:W2:Y:S01]  /*17e0*/  LDS.128 R8, [R33] ;  /* 0x0000000021087984 */ /* 0x0002a20000000c00 */
[----:B------:R-:W-:Y:S01]  /*17f0*/  LEA R23, R20, R5, 0x2 ;  /* 0x0000000514177211 */ /* 0x000fe200078e10ff */
[----:B------:R-:W-:Y:S01]  /*1800*/  ULDC.64 UR4, c[0x0][0x240] ;  /* 0x0000900000047ab9 */ /* 0x000fe20000000a00 */
[----:B------:R-:W-:-:S02]  /*1810*/  PRMT R5, R7, 0x3340, R24 ;  /* 0x0000334007057816 */ /* 0x000fc40000000018 */
[----:B------:R-:W-:Y:S02]  /*1820*/  SEL R7, RZ, 0x1, P4 ;  /* 0x00000001ff077807 */ /* 0x000fe40002000000 */
[----:B------:R-:W-:Y:S02]  /*1830*/  SEL R24, RZ, 0x1, P1 ;  /* 0x00000001ff187807 */ /* 0x000fe40000800000 */
[----:B------:R-:W-:Y:S02]  /*1840*/  FSETP.GTU.AND P4, PT, R15, RZ, PT ;  /* 0x000000ff0f00720b */ /* 0x000fe40003f8c000 */
[----:B------:R-:W-:Y:S01]  /*1850*/  FSETP.GTU.AND P1, PT, R14, RZ, PT ;  /* 0x000000ff0e00720b */ /* 0x000fe20003f2c000 */
[----:B------:R-:W-:Y:S01]  /*1860*/  IMAD R21, R20, 0x4, R21 ;  /* 0x0000000414157824 */ /* 0x000fe200078e0215 */
[----:B------:R-:W-:Y:S01]  /*1870*/  PRMT R3, R26, 0x3340, R3 ;  /* 0x000033401a037816 */ /* 0x000fe20000000003 */
[----:B------:R-:W-:Y:S01]  /*1880*/  IMAD R20, R20, 0x4, R25 ;  /* 0x0000000414147824 */ /* 0x000fe200078e0219 */
[----:B------:R-:W-:-:S02]  /*1890*/  SEL R25, RZ, 0x1, P4 ;  /* 0x00000001ff197807 */ /* 0x000fc40002000000 */
[----:B------:R-:W-:Y:S02]  /*18a0*/  SEL R26, RZ, 0x1, P1 ;  /* 0x00000001ff1a7807 */ /* 0x000fe40000800000 */
[----:B------:R-:W-:Y:S02]  /*18b0*/  FSETP.GTU.AND P4, PT, R13, RZ, PT ;  /* 0x000000ff0d00720b */ /* 0x000fe40003f8c000 */
[----:B------:R-:W-:Y:S02]  /*18c0*/  FSETP.GTU.AND P1, PT, R12, RZ, PT ;  /* 0x000000ff0c00720b */ /* 0x000fe40003f2c000 */
[----:B------:R-:W-:Y:S01]  /*18d0*/  SEL R27, RZ, 0x1, P4 ;  /* 0x00000001ff1b7807 */ /* 0x000fe20002000000 */
[----:B------:R-:W3:Y:S01]  /*18e0*/  LDS.128 R12, [R23+0x1000] ;  /* 0x00100000170c7984 */ /* 0x000ee20000000c00 */
[----:B------:R-:W-:Y:S02]  /*18f0*/  SEL R28, RZ, 0x1, P1 ;  /* 0x00000001ff1c7807 */ /* 0x000fe40000800000 */
[----:B------:R-:W-:-:S02]  /*1900*/  FSETP.GTU.AND P4, PT, R19, RZ, PT ;  /* 0x000000ff1300720b */ /* 0x000fc40003f8c000 */
[----:B------:R-:W-:Y:S02]  /*1910*/  FSETP.GTU.AND P1, PT, R18, RZ, PT ;  /* 0x000000ff1200720b */ /* 0x000fe40003f2c000 */
[----:B------:R-:W-:Y:S02]  /*1920*/  PRMT R30, R31, 0x3340, R30 ;  /* 0x000033401f1e7816 */ /* 0x000fe4000000001e */
[----:B------:R-:W-:Y:S02]  /*1930*/  SEL R31, RZ, 0x1, P4 ;  /* 0x00000001ff1f7807 */ /* 0x000fe40002000000 */
[----:B------:R-:W-:Y:S02]  /*1940*/  SEL R32, RZ, 0x1, P1 ;  /* 0x00000001ff207807 */ /* 0x000fe40000800000 */
[----:B------:R-:W-:Y:S02]  /*1950*/  FSETP.GTU.AND P4, PT, R16, RZ, PT ;  /* 0x000000ff1000720b */ /* 0x000fe40003f8c000 */
[----:B------:R-:W-:-:S02]  /*1960*/  FSETP.GTU.AND P1, PT, R17, RZ, PT ;  /* 0x000000ff1100720b */ /* 0x000fc40003f2c000 */
[----:B------:R-:W4:Y:S04]  /*1970*/  LDS.128 R16, [R21+0x2000] ;  /* 0x0020000015107984 */ /* 0x000f280000000c00 */
[----:B------:R-:W5:Y:S01]  /*1980*/  LDS.128 R20, [R20+0x3000] ;  /* 0x0030000014147984 */ /* 0x000f620000000c00 */
[----:B------:R-:W-:Y:S02]  /*1990*/  PRMT R7, R24, 0x3340, R7 ;  /* 0x0000334018077816 */ /* 0x000fe40000000007 */
[----:B------:R-:W-:Y:S01]  /*19a0*/  PRMT R26, R26, 0x3340, R25 ;  /* 0x000033401a1a7816 */ /* 0x000fe20000000019 */
[----:B0-----:R-:W-:Y:S01]  /*19b0*/  IMAD.WIDE R24, R29, 0x4, R34 ;  /* 0x000000041d187825 */ /* 0x001fe200078e0222 */
[----:B------:R-:W-:Y:S02]  /*19c0*/  PRMT R27, R28, 0x3340, R27 ;  /* 0x000033401c1b7816 */ /* 0x000fe4000000001b */
[----:B------:R-:W-:Y:S01]  /*19d0*/  PRMT R31, R32, 0x3340, R31 ;  /* 0x00003340201f7816 */ /* 0x000fe2000000001f */
[----:B------:R-:W-:Y:S01]  /*19e0*/  IMAD.WIDE R28, R4, 0x4, R34 ;  /* 0x00000004041c7825 */ /* 0x000fe200078e0222 */
[----:B------:R-:W-:-:S02]  /*19f0*/  SEL R4, RZ, 0x1, P1 ;  /* 0x00000001ff047807 */ /* 0x000fc40000800000 */
[----:B------:R-:W-:Y:S01]  /*1a00*/  SEL R37, RZ, 0x1, P4 ;  /* 0x00000001ff257807 */ /* 0x000fe20002000000 */
[--C-:B-1----:R-:W-:Y:S01]  /*1a10*/  IMAD.WIDE R32, R2, 0x4, R34.reuse ;  /* 0x0000000402207825 */ /* 0x102fe200078e0222 */
[----:B------:R-:W-:Y:S01]  /*1a20*/  IADD3 R36, P1, R0, UR4, RZ ;  /* 0x0000000400247c10 */ /* 0x000fe2000ff3e0ff */
[----:B--2---:R0:W-:Y:S02]  /*1a30*/  @!P3 STG.E.128 desc[UR6][R24.64], R8 ;  /* 0x000000081800b986 */ /* 0x0041e4000c101d06 */
[----:B------:R-:W-:Y:S01]  /*1a40*/  IMAD.WIDE R34, R6, 0x4, R34 ;  /* 0x0000000406227825 */ /* 0x000fe200078e0222 */
[----:B------:R-:W-:Y:S01]  /*1a50*/  PRMT R4, R37, 0x3340, R4 ;  /* 0x0000334025047816 */ /* 0x000fe20000000004 */
[----:B---3--:R1:W-:Y:S01]  /*1a60*/  @!P5 STG.E.128 desc[UR6][R28.64], R12 ;  /* 0x0000000c1c00d986 */ /* 0x0083e2000c101d06 */
[----:B------:R-:W-:Y:S02]  /*1a70*/  LEA.HI.X.SX32 R37, R0, UR5, 0x1, P1 ;  /* 0x0000000500257c11 */ /* 0x000fe400088f0eff */
[----:B------:R-:W-:-:S02]  /*1a80*/  PRMT R26, R27, 0x5410, R26 ;  /* 0x000054101b1a7816 */ /* 0x000fc4000000001a */
[----:B------:R-:W-:Y:S02]  /*1a90*/  PRMT R27, R4, 0x5410, R31 ;  /* 0x00005410041b7816 */ /* 0x000fe4000000001f */
[----:B0-----:R-:W-:Y:S01]  /*1aa0*/  PRMT R24, R3, 0x5410, R5 ;  /* 0x0000541003187816 */ /* 0x001fe20000000005 */
[----:B----4-:R1:W-:Y:S01]  /*1ab0*/  @!P6 STG.E.128 desc[UR6][R32.64], R16 ;  /* 0x000000102000e986 */ /* 0x0103e2000c101d06 */
[----:B------:R-:W-:-:S03]  /*1ac0*/  PRMT R25, R7, 0x5410, R30 ;  /* 0x0000541007197816 */ /* 0x000fc6000000001e */
[----:B-----5:R1:W-:Y:S01]  /*1ad0*/  @!P2 STG.E.128 desc[UR6][R34.64], R20 ;  /* 0x000000142200a986 */ /* 0x0203e2000c101d06 */
[----:B------:R-:W-:Y:S05]  /*1ae0*/  @P0 EXIT ;  /* 0x000000000000094d */ /* 0x000fea0003800000 */
[----:B------:R-:W-:Y:S01]  /*1af0*/  STG.E.128 desc[UR6][R36.64], R24 ;  /* 0x0000001824007986 */ /* 0x000fe2000c101d06 */
[----:B------:R-:W-:Y:S05]  /*1b00*/  EXIT ;  /* 0x000000000000794d */ /* 0x000fea0003800000 */
.L_x_0:
[----:B------:R-:W-:-:S00]  /*1b10*/  BRA `(.L_x_0) ;  /* 0xfffffffc00fc7947 */ /* 0x000fc0000383ffff */
[----:B------:R-:W-:-:S00]  /*1b20*/  NOP ;  /* 0x0000000000007918 */ /* 0x000fc00000000000 */
        /* <DEDUP_REMOVED lines=13> */
.L_x_1:


//--------------------- .nv.global.init           --------------------------
	.section	.nv.global.init,"aw",@progbits
.nv.global.init:
	.type		_$_str,@object
	.size		_$_str,(_$_str_$_2 - _$_str)
_$_str:
        /*0000*/ 	.byte	0x5f, 0x5f, 0x43, 0x55, 0x44, 0x41, 0x5f, 0x46, 0x54, 0x5a, 0x00
	.type		_$_str_$_2,@object
	.size		_$_str_$_2,(.L_1 - _$_str_$_2)
_$_str_$_2:
        /*000b*/ 	.byte	0x5f, 0x5f, 0x43, 0x55, 0x44, 0x41, 0x5f, 0x50, 0x52, 0x45, 0x43, 0x5f, 0x53, 0x51, 0x52, 0x54
        /*001b*/ 	.byte	0x00
.L_1:


//--------------------- .nv.shared.triton_poi_fused__native_batch_norm_legit_no_training_relu_threshold_backward_view_5 --------------------------
	.section	.nv.shared.triton_poi_fused__native_batch_norm_legit_no_training_relu_threshold_backward_view_5,"aw",@nobits
	.sectionflags	@""
	.align	16
	.zero		1024


//--------------------- .nv.constant0.triton_poi_fused__native_batch_norm_legit_no_training_relu_threshold_backward_view_5 --------------------------
	.section	.nv.constant0.triton_poi_fused__native_batch_norm_legit_no_training_relu_threshold_backward_view_5,"a",@progbits
	.sectionflags	@""
	.align	4
.nv.constant0.triton_poi_fused__native_batch_norm_legit_no_training_relu_threshold_backward_view_5:
	.zero		592
